	.headerflags	@"EF_CUDA_TEXMODE_UNIFIED EF_CUDA_64BIT_ADDRESS EF_CUDA_ACCELERATORS EF_CUDA_SM90 EF_CUDA_VIRTUAL_SM(EF_CUDA_SM90)"
	.elftype	@"ET_EXEC"


//--------------------- .nv.info                  --------------------------
	.section	.nv.info,"",@"SHT_CUDA_INFO"
	.align	4


	//----- nvinfo : EIATTR_REGCOUNT
	.align		4
        /*0000*/ 	.byte	0x04, 0x2f
        /*0002*/ 	.short	(.L_1 - .L_0)
	.align		4
.L_0:
        /*0004*/ 	.word	index@(triton_poi_fused__to_copy_add_arange_clamp_mul_sub_11)
        /*0008*/ 	.word	0x0000000a


	//----- nvinfo : EIATTR_MIN_STACK_SIZE
	.align		4
.L_1:
        /*000c*/ 	.byte	0x04, 0x12
        /*000e*/ 	.short	(.L_3 - .L_2)
	.align		4
.L_2:
        /*0010*/ 	.word	index@(triton_poi_fused__to_copy_add_arange_clamp_mul_sub_11)
        /*0014*/ 	.word	0x00000000


	//----- nvinfo : EIATTR_FRAME_SIZE
	.align		4
.L_3:
        /*0018*/ 	.byte	0x04, 0x11
        /*001a*/ 	.short	(.L_5 - .L_4)
	.align		4
.L_4:
        /*001c*/ 	.word	index@(triton_poi_fused__to_copy_add_arange_clamp_mul_sub_11)
        /*0020*/ 	.word	0x00000000


	//----- nvinfo : EIATTR_MIN_STACK_SIZE
	.align		4
.L_5:
        /*0024*/ 	.byte	0x04, 0x12
        /*0026*/ 	.short	(.L_7 - .L_6)
	.align		4
.L_6:
        /*0028*/ 	.word	index@(triton_poi_fused__to_copy_add_arange_clamp_mul_sub_11)
        /*002c*/ 	.word	0x00000000
.L_7:


//--------------------- .nv.info.triton_poi_fused__to_copy_add_arange_clamp_mul_sub_11 --------------------------
	.section	.nv.info.triton_poi_fused__to_copy_add_arange_clamp_mul_sub_11,"",@"SHT_CUDA_INFO"
	.sectionflags	@""
	.align	4


	//----- nvinfo : EIATTR_CUDA_API_VERSION
	.align		4
        /*0000*/ 	.byte	0x04, 0x37
        /*0002*/ 	.short	(.L_9 - .L_8)
.L_8:
        /*0004*/ 	.word	0x0000007c


	//----- nvinfo : EIATTR_KPARAM_INFO
	.align		4
.L_9:
        /*0008*/ 	.byte	0x04, 0x17
        /*000a*/ 	.short	(.L_11 - .L_10)
.L_10:
        /*000c*/ 	.word	0x00000000
        /*0010*/ 	.short	0x0001
        /*0012*/ 	.short	0x0008
        /*0014*/ 	.byte	0x00, 0xf0, 0x11, 0x00


	//----- nvinfo : EIATTR_KPARAM_INFO
	.align		4
.L_11:
        /*0018*/ 	.byte	0x04, 0x17
        /*001a*/ 	.short	(.L_13 - .L_12)
.L_12:
        /*001c*/ 	.word	0x00000000
        /*0020*/ 	.short	0x0000
        /*0022*/ 	.short	0x0000
        /*0024*/ 	.byte	0x00, 0xf4, 0x21, 0x00


	//----- nvinfo : EIATTR_SPARSE_MMA_MASK
	.align		4
.L_13:
        /*0028*/ 	.byte	0x03, 0x50
        /*002a*/ 	.short	0x0000


	//----- nvinfo : EIATTR_MAXREG_COUNT
	.align		4
        /*002c*/ 	.byte	0x03, 0x1b
        /*002e*/ 	.short	0x00ff


	//----- nvinfo : EIATTR_EXIT_INSTR_OFFSETS
	.align		4
        /*0030*/ 	.byte	0x04, 0x1c
        /*0032*/ 	.short	(.L_15 - .L_14)


	//   ....[0]....
.L_14:
        /*0034*/ 	.word	0x00000110


	//   ....[1]....
        /*0038*/ 	.word	0x00000140


	//----- nvinfo : EIATTR_REQNTID
	.align		4
.L_15:
        /*003c*/ 	.byte	0x04, 0x10
        /*003e*/ 	.short	(.L_17 - .L_16)
.L_16:
        /*0040*/ 	.word	0x00000020
        /*0044*/ 	.word	0x00000001
        /*0048*/ 	.word	0x00000001


	//----- nvinfo : EIATTR_CBANK_PARAM_SIZE
	.align		4
.L_17:
        /*004c*/ 	.byte	0x03, 0x19
        /*004e*/ 	.short	0x000c


	//----- nvinfo : EIATTR_PARAM_CBANK
	.align		4
        /*0050*/ 	.byte	0x04, 0x0a
        /*0052*/ 	.short	(.L_19 - .L_18)
	.align		4
.L_18:
        /*0054*/ 	.word	index@(.nv.constant0.triton_poi_fused__to_copy_add_arange_clamp_mul_sub_11)
        /*0058*/ 	.short	0x0210
        /*005a*/ 	.short	0x000c


	//----- nvinfo : EIATTR_SW_WAR
	.align		4
.L_19:
        /*005c*/ 	.byte	0x04, 0x36
        /*005e*/ 	.short	(.L_21 - .L_20)
.L_20:
        /*0060*/ 	.word	0x00000008
.L_21:


//--------------------- .nv.callgraph             --------------------------
	.section	.nv.callgraph,"",@"SHT_CUDA_CALLGRAPH"
	.align	4
	.sectionentsize	8
	.align		4
        /*0000*/ 	.word	0x00000000
	.align		4
        /*0004*/ 	.word	0xffffffff
	.align		4
        /*0008*/ 	.word	0x00000000
	.align		4
        /*000c*/ 	.word	0xfffffffe
	.align		4
        /*0010*/ 	.word	0x00000000
	.align		4
        /*0014*/ 	.word	0xfffffffd
	.align		4
        /*0018*/ 	.word	0x00000000
	.align		4
        /*001c*/ 	.word	0xfffffffc


//--------------------- .text.triton_poi_fused__to_copy_add_arange_clamp_mul_sub_11 --------------------------
	.section	.text.triton_poi_fused__to_copy_add_arange_clamp_mul_sub_11,"ax",@progbits
	.align	128
        .global         triton_poi_fused__to_copy_add_arange_clamp_mul_sub_11
        .type           triton_poi_fused__to_copy_add_arange_clamp_mul_sub_11,@function
        .size           triton_poi_fused__to_copy_add_arange_clamp_mul_sub_11,(.L_x_1 - triton_poi_fused__to_copy_add_arange_clamp_mul_sub_11)
        .other          triton_poi_fused__to_copy_add_arange_clamp_mul_sub_11,@"STO_CUDA_ENTRY STV_DEFAULT"
triton_poi_fused__to_copy_add_arange_clamp_mul_sub_11:
.text.triton_poi_fused__to_copy_add_arange_clamp_mul_sub_11:
[----:B------:R-:W0:Y:S02]  /*0000*/  LDC R1, c[0x0][0x28] ;  /* 0x00000a00ff017b82 */ /* 0x000e240000000800 */
[----:B------:R-:W1:Y:S01]  /*0010*/  S2R R6, SR_TID.X ;  /* 0x0000000000067919 */ /* 0x000e620000002100 */
[----:B------:R-:W-:Y:S01]  /*0020*/  IMAD.MOV.U32 R3, RZ, RZ, 0x3f000000 ;  /* 0x3f000000ff037424 */ /* 0x000fe200078e00ff */
[----:B------:R-:W2:Y:S01]  /*0030*/  S2R R5, SR_CTAID.X ;  /* 0x0000000000057919 */ /* 0x000ea20000002500 */
[C---:B-1----:R-:W-:Y:S02]  /*0040*/  LOP3.LUT R0, R6.reuse, 0x3, RZ, 0xc0, !PT ;  /* 0x0000000306007812 */ /* 0x042fe400078ec0ff */
[----:B------:R-:W-:-:S03]  /*0050*/  LOP3.LUT P0, RZ, R6, 0x1c, RZ, 0xc0, !PT ;  /* 0x0000001c06ff7812 */ /* 0x000fc6000780c0ff */
[----:B--2---:R-:W-:-:S05]  /*0060*/  IMAD R5, R5, 0x4, R0 ;  /* 0x0000000405057824 */ /* 0x004fca00078e0200 */
[----:B------:R-:W-:Y:S02]  /*0070*/  I2FP.F32.S32 R0, R5 ;  /* 0x0000000500007245 */ /* 0x000fe40000201400 */
[----:B------:R-:W-:-:S03]  /*0080*/  ISETP.LT.AND P0, PT, R5, 0x4, !P0 ;  /* 0x000000040500780c */ /* 0x000fc60004701270 */
[----:B------:R-:W-:-:S04]  /*0090*/  FADD R0, R0, 0.5 ;  /* 0x3f00000000007421 */ /* 0x000fc80000000000 */
[----:B------:R-:W-:Y:S02]  /*00a0*/  FFMA R0, R0, R3, -0.5 ;  /* 0xbf00000000007423 */ /* 0x000fe40000000003 */
[----:B------:R-:W1:Y:S03]  /*00b0*/  LDC.64 R2, c[0x0][0x210] ;  /* 0x00008400ff027b82 */ /* 0x000e660000000a00 */
[----:B------:R-:W-:-:S04]  /*00c0*/  FMNMX R0, RZ, R0, !PT ;  /* 0x00000000ff007209 */ /* 0x000fc80007800000 */
[----:B------:R-:W2:Y:S02]  /*00d0*/  F2I.TRUNC.NTZ R4, R0 ;  /* 0x0000000000047305 */ /* 0x000ea4000020f100 */
[----:B--2---:R-:W-:Y:S01]  /*00e0*/  I2FP.F32.S32 R7, R4 ;  /* 0x0000000400077245 */ /* 0x004fe20000201400 */
[----:B-1----:R-:W-:-:S04]  /*00f0*/  IMAD.WIDE R2, R5, 0x4, R2 ;  /* 0x0000000405027825 */ /* 0x002fc800078e0202 */
[----:B------:R-:W-:Y:S01]  /*0100*/  FADD.SAT R7, R0, -R7 ;  /* 0x8000000700077221 */ /* 0x000fe20000002000 */
[----:B------:R-:W-:Y:S06]  /*0110*/  @!P0 EXIT ;  /* 0x000000000000894d */ /* 0x000fec0003800000 */
[----:B------:R-:W-:Y:S02]  /*0120*/  ULDC.64 UR4, c[0x0][0x208] ;  /* 0x0000820000047ab9 */ /* 0x000fe40000000a00 */
[----:B------:R-:W-:Y:S01]  /*0130*/  STG.E desc[UR4][R2.64], R7 ;  /* 0x0000000702007986 */ /* 0x000fe2000c101904 */
[----:B------:R-:W-:Y:S05]  /*0140*/  EXIT ;  /* 0x000000000000794d */ /* 0x000fea0003800000 */
.L_x_0:
[----:B------:R-:W-:-:S00]  /*0150*/  BRA `(.L_x_0) ;  /* 0xfffffffc00fc7947 */ /* 0x000fc0000383ffff */
[----:B------:R-:W-:-:S00]  /*0160*/  NOP ;  /* 0x0000000000007918 */ /* 0x000fc00000000000 */
        /* <DEDUP_REMOVED lines=9> */
.L_x_1:


//--------------------- .nv.constant0.triton_poi_fused__to_copy_add_arange_clamp_mul_sub_11 --------------------------
	.section	.nv.constant0.triton_poi_fused__to_copy_add_arange_clamp_mul_sub_11,"a",@progbits
	.sectionflags	@""
	.align	4
.nv.constant0.triton_poi_fused__to_copy_add_arange_clamp_mul_sub_11:
	.zero		540
